//
// Generated by NVIDIA NVVM Compiler
//
// Compiler Build ID: CL-36424714
// Cuda compilation tools, release 13.0, V13.0.88
// Based on NVVM 20.0.0
//

.version 9.0
.target sm_100
.address_size 64

	// .globl	_Z6kernelv
.extern .func  (.param .b32 func_retval0) vprintf
(
	.param .b64 vprintf_param_0,
	.param .b64 vprintf_param_1
)
;
.global .align 1 .b8 $str[8] = {75, 101, 114, 110, 101, 108, 10};

.visible .entry _Z6kernelv()
{
	.reg .pred 	%p<2>;
	.reg .b32 	%r<6>;
	.reg .b64 	%rd<3>;

	mov.u32 	%r1, %tid.x;
	mov.u32 	%r2, %ctaid.x;
	or.b32  	%r3, %r1, %r2;
	setp.ne.s32 	%p1, %r3, 0;
	@%p1 bra 	$L__BB0_2;
	mov.u64 	%rd1, $str;
	cvta.global.u64 	%rd2, %rd1;
	{ // callseq 0, 0
	.param .b64 param0;
	st.param.b64 	[param0], %rd2;
	.param .b64 param1;
	st.param.b64 	[param1], 0;
	.param .b32 retval0;
	call.uni (retval0), 
	vprintf, 
	(
	param0, 
	param1
	);
	ld.param.b32 	%r4, [retval0];
	} // callseq 0
$L__BB0_2:
	ret;

}


// ===== COMPILED SASS (sm_100) =====

	.target	sm_100

	.elftype	@"ET_EXEC"


//--------------------- .note.nv.tkinfo           --------------------------
	.section	.note.nv.tkinfo,"",@"SHT_NOTE"
	.sectionflags	@"SHF_NOTE_NV_TKINFO"
	.tkinfo
        /*0018*/ 	.word	0x00000002
        /*0030*/ 	.string	""
        /*0030*/ 	.string	"ptxas"
        /*0030*/ 	.string	"Cuda compilation tools, release 13.0, V13.0.88"
        /*0030*/ 	.string	"Build cuda_13.0.r13.0/compiler.36424714_0"
        /*0030*/ 	.string	"-arch sm_100 -m 64 "



//--------------------- .note.nv.cuinfo           --------------------------
	.section	.note.nv.cuinfo,"",@"SHT_NOTE"
	.sectionflags	@"SHF_NOTE_NV_CUINFO"
        /*0018*/ 	.short	0x0002
        /*001a*/ 	.short	0x0064
        /*001c*/ 	.short	0x0082
	.zero		2


//--------------------- .nv.info                  --------------------------
	.section	.nv.info,"",@"SHT_CUDA_INFO"
	.align	4


	//----- nvinfo : EIATTR_REGCOUNT
	.align		4
        /*0000*/ 	.byte	0x04, 0x2f
        /*0002*/ 	.short	(.L_2 - .L_1)
	.align		4
.L_1:
        /*0004*/ 	.word	index@(_Z6kernelv)
        /*0008*/ 	.word	0x00000018


	//----- nvinfo : EIATTR_FRAME_SIZE
	.align		4
.L_2:
        /*000c*/ 	.byte	0x04, 0x11
        /*000e*/ 	.short	(.L_4 - .L_3)
	.align		4
.L_3:
        /*0010*/ 	.word	index@(_Z6kernelv)
        /*0014*/ 	.word	0x00000000


	//----- nvinfo : EIATTR_MIN_STACK_SIZE
	.align		4
.L_4:
        /*0018*/ 	.byte	0x04, 0x12
        /*001a*/ 	.short	(.L_6 - .L_5)
	.align		4
.L_5:
        /*001c*/ 	.word	index@(_Z6kernelv)
        /*0020*/ 	.word	0x00000000
.L_6:


//--------------------- .nv.compat                --------------------------
	.section	.nv.compat,"",@"SHT_CUDA_COMPAT_INFO"
	.align	4
        /*0000*/ 	.byte	0x02, 0x09, 0x00, 0x00, 0x02, 0x02, 0x01, 0x00, 0x02, 0x05, 0x05, 0x00, 0x03, 0x07, 0x01, 0x01
        /*0010*/ 	.byte	0x02, 0x03, 0x00, 0x00, 0x02, 0x06, 0x01, 0x00, 0x04, 0x0b, 0x08, 0x00, 0x09, 0x00, 0x00, 0x00
        /*0020*/ 	.byte	0x00, 0x00, 0x00, 0x00


//--------------------- .nv.info._Z6kernelv       --------------------------
	.section	.nv.info._Z6kernelv,"",@"SHT_CUDA_INFO"
	.sectionflags	@""
	.align	4


	//----- nvinfo : EIATTR_CUDA_API_VERSION
	.align		4
        /*0000*/ 	.byte	0x04, 0x37
        /*0002*/ 	.short	(.L_8 - .L_7)
.L_7:
        /*0004*/ 	.word	0x00000082


	//----- nvinfo : EIATTR_SPARSE_MMA_MASK
	.align		4
.L_8:
        /*0008*/ 	.byte	0x03, 0x50
        /*000a*/ 	.short	0x0000


	//----- nvinfo : EIATTR_MAXREG_COUNT
	.align		4
        /*000c*/ 	.byte	0x03, 0x1b
        /*000e*/ 	.short	0x00ff


	//----- nvinfo : EIATTR_EXTERNS
	.align		4
        /*0010*/ 	.byte	0x04, 0x0f
        /*0012*/ 	.short	(.L_10 - .L_9)


	//   ....[0]....
	.align		4
.L_9:
        /*0014*/ 	.word	index@(vprintf)


	//----- nvinfo : EIATTR_MERCURY_ISA_VERSION
	.align		4
.L_10:
        /*0018*/ 	.byte	0x03, 0x5f
        /*001a*/ 	.short	0x0101


	//----- nvinfo : EIATTR_VRC_CTA_INIT_COUNT
	.align		4
        /*001c*/ 	.byte	0x02, 0x4a
	.zero		1
	.zero		1


	//----- nvinfo : EIATTR_SYSCALL_OFFSETS
	.align		4
        /*0020*/ 	.byte	0x04, 0x46
        /*0022*/ 	.short	(.L_12 - .L_11)


	//   ....[0]....
.L_11:
        /*0024*/ 	.word	0x000000c0


	//----- nvinfo : EIATTR_EXIT_INSTR_OFFSETS
	.align		4
.L_12:
        /*0028*/ 	.byte	0x04, 0x1c
        /*002a*/ 	.short	(.L_14 - .L_13)


	//   ....[0]....
.L_13:
        /*002c*/ 	.word	0x00000040


	//   ....[1]....
        /*0030*/ 	.word	0x000000d0


	//----- nvinfo : EIATTR_CRS_STACK_SIZE
	.align		4
.L_14:
        /*0034*/ 	.byte	0x04, 0x1e
        /*0036*/ 	.short	(.L_16 - .L_15)
.L_15:
        /*0038*/ 	.word	0x00000000


	//----- nvinfo : EIATTR_SW_WAR
	.align		4
.L_16:
        /*003c*/ 	.byte	0x04, 0x36
        /*003e*/ 	.short	(.L_18 - .L_17)
.L_17:
        /*0040*/ 	.word	0x00000008
.L_18:


//--------------------- .nv.callgraph             --------------------------
	.section	.nv.callgraph,"",@"SHT_CUDA_CALLGRAPH"
	.align	4
	.sectionentsize	8
	.align		4
        /*0000*/ 	.word	0x00000000
	.align		4
        /*0004*/ 	.word	0xffffffff
	.align		4
        /*0008*/ 	.word	index@(_Z6kernelv)
	.align		4
        /*000c*/ 	.word	index@(vprintf)
	.align		4
        /*0010*/ 	.word	0x00000000
	.align		4
        /*0014*/ 	.word	0xfffffffe
	.align		4
        /*0018*/ 	.word	0x00000000
	.align		4
        /*001c*/ 	.word	0xfffffffd
	.align		4
        /*0020*/ 	.word	0x00000000
	.align		4
        /*0024*/ 	.word	0xfffffffc


//--------------------- .nv.constant4             --------------------------
	.section	.nv.constant4,"a",@progbits
	.align	8
	.align		8
.nv.constant4:
        /*0000*/ 	.dword	vprintf
	.align		8
        /*0008*/ 	.dword	$str


//--------------------- .text._Z6kernelv          --------------------------
	.section	.text._Z6kernelv,"ax",@progbits
	.align	128
        .global         _Z6kernelv
        .type           _Z6kernelv,@function
        .size           _Z6kernelv,(.L_x_2 - _Z6kernelv)
        .other          _Z6kernelv,@"STO_CUDA_ENTRY STV_DEFAULT"
_Z6kernelv:
.text._Z6kernelv:
[----:B------:R-:W0:Y:S01]  /*0000*/  LDC R1, c[0x0][0x37c] ;  /* 0x0000df00ff017b82 */ /* 0x000e220000000800 */
[----:B------:R-:W1:Y:S07]  /*0010*/  S2R R0, SR_TID.X ;  /* 0x0000000000007919 */ /* 0x000e6e0000002100 */
[----:B------:R-:W1:Y:S02]  /*0020*/  S2UR UR4, SR_CTAID.X ;  /* 0x00000000000479c3 */ /* 0x000e640000002500 */
[----:B-1----:R-:W-:-:S13]  /*0030*/  LOP3.LUT P0, RZ, R0, UR4, RZ, 0xfc, !PT ;  /* 0x0000000400ff7c12 */ /* 0x002fda000f80fcff */
[----:B------:R-:W-:Y:S05]  /*0040*/  @P0 EXIT ;  /* 0x000000000000094d */ /* 0x000fea0003800000 */
[----:B------:R-:W-:Y:S01]  /*0050*/  MOV R0, 0x0 ;  /* 0x0000000000007802 */ /* 0x000fe20000000f00 */
[----:B------:R-:W1:Y:S01]  /*0060*/  LDCU.64 UR4, c[0x4][0x8] ;  /* 0x01000100ff0477ac */ /* 0x000e620008000a00 */
[----:B------:R-:W-:Y:S02]  /*0070*/  CS2R R6, SRZ ;  /* 0x0000000000067805 */ /* 0x000fe4000001ff00 */
[----:B------:R2:W3:Y:S01]  /*0080*/  LDC.64 R2, c[0x4][R0] ;  /* 0x0100000000027b82 */ /* 0x0004e20000000a00 */
[----:B-1----:R-:W-:Y:S02]  /*0090*/  IMAD.U32 R4, RZ, RZ, UR4 ;  /* 0x00000004ff047e24 */ /* 0x002fe4000f8e00ff */
[----:B--2---:R-:W-:-:S07]  /*00a0*/  IMAD.U32 R5, RZ, RZ, UR5 ;  /* 0x00000005ff057e24 */ /* 0x004fce000f8e00ff */
[----:B------:R-:W-:-:S07]  /*00b0*/  LEPC R20, `(.L_x_0) ;  /* 0x000000001014794e */ /* 0x000fce0000000000 */
[----:B0--3--:R-:W-:Y:S05]  /*00c0*/  CALL.ABS.NOINC R2 ;  /* 0x0000000002007343 */ /* 0x009fea0003c00000 */
.L_x_0:
[----:B------:R-:W-:Y:S05]  /*00d0*/  EXIT ;  /* 0x000000000000794d */ /* 0x000fea0003800000 */
.L_x_1:
[----:B------:R-:W-:-:S00]  /*00e0*/  BRA `(.L_x_1) ;  /* 0xfffffffc00fc7947 */ /* 0x000fc0000383ffff */
[----:B------:R-:W-:-:S00]  /*00f0*/  NOP ;  /* 0x0000000000007918 */ /* 0x000fc00000000000 */
        /* <DEDUP_REMOVED lines=8> */
.L_x_2:


//--------------------- .nv.global.init           --------------------------
	.section	.nv.global.init,"aw",@progbits
.nv.global.init:
	.type		$str,@object
	.size		$str,(.L_0 - $str)
$str:
        /*0000*/ 	.byte	0x4b, 0x65, 0x72, 0x6e, 0x65, 0x6c, 0x0a, 0x00
.L_0:


//--------------------- .nv.shared.reserved.0     --------------------------
	.section	.nv.shared.reserved.0,"aw",@nobits
	.weak		__nv_reservedSMEM_offset_0_alias
	.size		__nv_reservedSMEM_offset_0_alias, 0, 64
	.other		__nv_reservedSMEM_offset_0_alias,@"STO_CUDA_RESERVED_SHARED STV_DEFAULT"
__nv_reservedSMEM_offset_0_alias:
	.zero		0
	.zero		64


//--------------------- .nv.constant0._Z6kernelv  --------------------------
	.section	.nv.constant0._Z6kernelv,"a",@progbits
	.sectionflags	@""
	.align	4
.nv.constant0._Z6kernelv:
	.zero		896


//--------------------- SYMBOLS --------------------------

	.type		.nv.reservedSmem.offset0,@object
	.size		.nv.reservedSmem.offset0,0x4
	.type		vprintf,@function
